	.headerflags	@"EF_CUDA_TEXMODE_UNIFIED EF_CUDA_64BIT_ADDRESS EF_CUDA_ACCELERATORS EF_CUDA_SM90 EF_CUDA_VIRTUAL_SM(EF_CUDA_SM90)"
	.elftype	@"ET_EXEC"


//--------------------- .nv.info                  --------------------------
	.section	.nv.info,"",@"SHT_CUDA_INFO"
	.align	4


	//----- nvinfo : EIATTR_REGCOUNT
	.align		4
        /*0000*/ 	.byte	0x04, 0x2f
        /*0002*/ 	.short	(.L_1 - .L_0)
	.align		4
.L_0:
        /*0004*/ 	.word	index@(triton_poi_fused_convolution_relu_17)
        /*0008*/ 	.word	0x00000018


	//----- nvinfo : EIATTR_MIN_STACK_SIZE
	.align		4
.L_1:
        /*000c*/ 	.byte	0x04, 0x12
        /*000e*/ 	.short	(.L_3 - .L_2)
	.align		4
.L_2:
        /*0010*/ 	.word	index@(triton_poi_fused_convolution_relu_17)
        /*0014*/ 	.word	0x00000000


	//----- nvinfo : EIATTR_FRAME_SIZE
	.align		4
.L_3:
        /*0018*/ 	.byte	0x04, 0x11
        /*001a*/ 	.short	(.L_5 - .L_4)
	.align		4
.L_4:
        /*001c*/ 	.word	index@(triton_poi_fused_convolution_relu_17)
        /*0020*/ 	.word	0x00000000


	//----- nvinfo : EIATTR_MIN_STACK_SIZE
	.align		4
.L_5:
        /*0024*/ 	.byte	0x04, 0x12
        /*0026*/ 	.short	(.L_7 - .L_6)
	.align		4
.L_6:
        /*0028*/ 	.word	index@(triton_poi_fused_convolution_relu_17)
        /*002c*/ 	.word	0x00000000
.L_7:


//--------------------- .nv.info.triton_poi_fused_convolution_relu_17 --------------------------
	.section	.nv.info.triton_poi_fused_convolution_relu_17,"",@"SHT_CUDA_INFO"
	.sectionflags	@""
	.align	4


	//----- nvinfo : EIATTR_CUDA_API_VERSION
	.align		4
        /*0000*/ 	.byte	0x04, 0x37
        /*0002*/ 	.short	(.L_9 - .L_8)
.L_8:
        /*0004*/ 	.word	0x0000007c


	//----- nvinfo : EIATTR_KPARAM_INFO
	.align		4
.L_9:
        /*0008*/ 	.byte	0x04, 0x17
        /*000a*/ 	.short	(.L_11 - .L_10)
.L_10:
        /*000c*/ 	.word	0x00000000
        /*0010*/ 	.short	0x0002
        /*0012*/ 	.short	0x0010
        /*0014*/ 	.byte	0x00, 0xf0, 0x11, 0x00


	//----- nvinfo : EIATTR_KPARAM_INFO
	.align		4
.L_11:
        /*0018*/ 	.byte	0x04, 0x17
        /*001a*/ 	.short	(.L_13 - .L_12)
.L_12:
        /*001c*/ 	.word	0x00000000
        /*0020*/ 	.short	0x0001
        /*0022*/ 	.short	0x0008
        /*0024*/ 	.byte	0x00, 0xf4, 0x21, 0x00


	//----- nvinfo : EIATTR_KPARAM_INFO
	.align		4
.L_13:
        /*0028*/ 	.byte	0x04, 0x17
        /*002a*/ 	.short	(.L_15 - .L_14)
.L_14:
        /*002c*/ 	.word	0x00000000
        /*0030*/ 	.short	0x0000
        /*0032*/ 	.short	0x0000
        /*0034*/ 	.byte	0x00, 0xf4, 0x21, 0x00


	//----- nvinfo : EIATTR_SPARSE_MMA_MASK
	.align		4
.L_15:
        /*0038*/ 	.byte	0x03, 0x50
        /*003a*/ 	.short	0x0000


	//----- nvinfo : EIATTR_MAXREG_COUNT
	.align		4
        /*003c*/ 	.byte	0x03, 0x1b
        /*003e*/ 	.short	0x00ff


	//----- nvinfo : EIATTR_EXIT_INSTR_OFFSETS
	.align		4
        /*0040*/ 	.byte	0x04, 0x1c
        /*0042*/ 	.short	(.L_17 - .L_16)


	//   ....[0]....
.L_16:
        /*0044*/ 	.word	0x00000380


	//   ....[1]....
        /*0048*/ 	.word	0x000003a0


	//----- nvinfo : EIATTR_REQNTID
	.align		4
.L_17:
        /*004c*/ 	.byte	0x04, 0x10
        /*004e*/ 	.short	(.L_19 - .L_18)
.L_18:
        /*0050*/ 	.word	0x00000080
        /*0054*/ 	.word	0x00000001
        /*0058*/ 	.word	0x00000001


	//----- nvinfo : EIATTR_CBANK_PARAM_SIZE
	.align		4
.L_19:
        /*005c*/ 	.byte	0x03, 0x19
        /*005e*/ 	.short	0x0014


	//----- nvinfo : EIATTR_PARAM_CBANK
	.align		4
        /*0060*/ 	.byte	0x04, 0x0a
        /*0062*/ 	.short	(.L_21 - .L_20)
	.align		4
.L_20:
        /*0064*/ 	.word	index@(.nv.constant0.triton_poi_fused_convolution_relu_17)
        /*0068*/ 	.short	0x0210
        /*006a*/ 	.short	0x0014


	//----- nvinfo : EIATTR_SW_WAR
	.align		4
.L_21:
        /*006c*/ 	.byte	0x04, 0x36
        /*006e*/ 	.short	(.L_23 - .L_22)
.L_22:
        /*0070*/ 	.word	0x00000008
.L_23:


//--------------------- .nv.callgraph             --------------------------
	.section	.nv.callgraph,"",@"SHT_CUDA_CALLGRAPH"
	.align	4
	.sectionentsize	8
	.align		4
        /*0000*/ 	.word	0x00000000
	.align		4
        /*0004*/ 	.word	0xffffffff
	.align		4
        /*0008*/ 	.word	0x00000000
	.align		4
        /*000c*/ 	.word	0xfffffffe
	.align		4
        /*0010*/ 	.word	0x00000000
	.align		4
        /*0014*/ 	.word	0xfffffffd
	.align		4
        /*0018*/ 	.word	0x00000000
	.align		4
        /*001c*/ 	.word	0xfffffffc


//--------------------- .text.triton_poi_fused_convolution_relu_17 --------------------------
	.section	.text.triton_poi_fused_convolution_relu_17,"ax",@progbits
	.align	128
        .global         triton_poi_fused_convolution_relu_17
        .type           triton_poi_fused_convolution_relu_17,@function
        .size           triton_poi_fused_convolution_relu_17,(.L_x_1 - triton_poi_fused_convolution_relu_17)
        .other          triton_poi_fused_convolution_relu_17,@"STO_CUDA_ENTRY STV_DEFAULT"
triton_poi_fused_convolution_relu_17:
.text.triton_poi_fused_convolution_relu_17:
[----:B------:R-:W0:Y:S02]  /*0000*/  LDC R1, c[0x0][0x28] ;  /* 0x00000a00ff017b82 */ /* 0x000e240000000800 */
[----:B------:R-:W1:Y:S01]  /*0010*/  S2R R0, SR_TID.X ;  /* 0x0000000000007919 */ /* 0x000e620000002100 */
[----:B------:R-:W2:Y:S01]  /*0020*/  LDC.64 R2, c[0x0][0x210] ;  /* 0x00008400ff027b82 */ /* 0x000ea20000000a00 */
[----:B------:R-:W-:Y:S02]  /*0030*/  CS2R R12, SRZ ;  /* 0x00000000000c7805 */ /* 0x000fe4000001ff00 */
[----:B------:R-:W-:Y:S01]  /*0040*/  CS2R R14, SRZ ;  /* 0x00000000000e7805 */ /* 0x000fe2000001ff00 */
[----:B------:R-:W3:Y:S01]  /*0050*/  S2R R5, SR_CTAID.X ;  /* 0x0000000000057919 */ /* 0x000ee20000002500 */
[----:B------:R-:W-:Y:S02]  /*0060*/  CS2R R16, SRZ ;  /* 0x0000000000107805 */ /* 0x000fe4000001ff00 */
[----:B------:R-:W-:Y:S01]  /*0070*/  CS2R R18, SRZ ;  /* 0x0000000000127805 */ /* 0x000fe2000001ff00 */
[----:B------:R-:W-:Y:S01]  /*0080*/  ULDC.64 UR4, c[0x0][0x208] ;  /* 0x0000820000047ab9 */ /* 0x000fe20000000a00 */
[----:B------:R-:W4:Y:S01]  /*0090*/  LDC.64 R20, c[0x0][0x218] ;  /* 0x00008600ff147b82 */ /* 0x000f220000000a00 */
[----:B-1----:R-:W-:Y:S01]  /*00a0*/  IMAD.SHL.U32 R0, R0, 0x4, RZ ;  /* 0x0000000400007824 */ /* 0x002fe200078e00ff */
[----:B---3--:R-:W-:-:S04]  /*00b0*/  SHF.R.S32.HI R4, RZ, 0x15, R5 ;  /* 0x00000015ff047819 */ /* 0x008fc80000011405 */
[----:B------:R-:W-:Y:S02]  /*00c0*/  LOP3.LUT R0, R0, 0x1fc, RZ, 0xc0, !PT ;  /* 0x000001fc00007812 */ /* 0x000fe400078ec0ff */
[----:B------:R-:W-:-:S03]  /*00d0*/  SGXT R4, R4, 0x1 ;  /* 0x000000010404781a */ /* 0x000fc60000000200 */
[----:B------:R-:W-:-:S04]  /*00e0*/  IMAD R5, R5, 0x400, R0 ;  /* 0x0000040005057824 */ /* 0x000fc800078e0200 */
[C---:B--2---:R-:W-:Y:S01]  /*00f0*/  IMAD.WIDE R2, R5.reuse, 0x4, R2 ;  /* 0x0000000405027825 */ /* 0x044fe200078e0202 */
[----:B------:R-:W-:Y:S02]  /*0100*/  LEA.HI R4, R4, R5, RZ, 0x9 ;  /* 0x0000000504047211 */ /* 0x000fe400078f48ff */
[----:B------:R-:W-:Y:S02]  /*0110*/  ISETP.GE.AND P1, PT, R5, 0x90800, PT ;  /* 0x000908000500780c */ /* 0x000fe40003f26270 */
[----:B------:R-:W-:-:S05]  /*0120*/  LOP3.LUT R4, R4, 0xfffffe00, RZ, 0xc0, !PT ;  /* 0xfffffe0004047812 */ /* 0x000fca00078ec0ff */
[C---:B------:R-:W-:Y:S02]  /*0130*/  IMAD.IADD R7, R5.reuse, 0x1, -R4 ;  /* 0x0000000105077824 */ /* 0x040fe400078e0a04 */
[----:B------:R-:W-:Y:S02]  /*0140*/  VIADD R5, R5, 0x200 ;  /* 0x0000020005057836 */ /* 0x000fe40000000000 */
[----:B----4-:R-:W-:Y:S02]  /*0150*/  IMAD.WIDE R20, R7, 0x4, R20 ;  /* 0x0000000407147825 */ /* 0x010fe400078e0214 */
[----:B------:R-:W2:Y:S01]  /*0160*/  @!P1 LDG.E.128 R12, desc[UR4][R2.64] ;  /* 0x00000004020c9981 */ /* 0x000ea2000c1e1d00 */
[----:B------:R-:W-:-:S03]  /*0170*/  ISETP.GE.AND P0, PT, R5, 0x90800, PT ;  /* 0x000908000500780c */ /* 0x000fc60003f06270 */
[----:B------:R-:W2:Y:S01]  /*0180*/  @!P1 LDG.E.EL.128 R16, desc[UR4][R20.64] ;  /* 0x0000000414109981 */ /* 0x000ea2000c2e1d00 */
[----:B------:R-:W-:Y:S02]  /*0190*/  CS2R R4, SRZ ;  /* 0x0000000000047805 */ /* 0x000fe4000001ff00 */
[----:B------:R-:W-:Y:S02]  /*01a0*/  CS2R R6, SRZ ;  /* 0x0000000000067805 */ /* 0x000fe4000001ff00 */
[----:B------:R-:W-:Y:S02]  /*01b0*/  CS2R R8, SRZ ;  /* 0x0000000000087805 */ /* 0x000fe4000001ff00 */
[----:B------:R-:W-:-:S03]  /*01c0*/  CS2R R10, SRZ ;  /* 0x00000000000a7805 */ /* 0x000fc6000001ff00 */
[----:B------:R-:W3:Y:S04]  /*01d0*/  @!P0 LDG.E.EL.128 R4, desc[UR4][R20.64] ;  /* 0x0000000414048981 */ /* 0x000ee8000c2e1d00 */
[----:B------:R-:W3:Y:S01]  /*01e0*/  @!P0 LDG.E.128 R8, desc[UR4][R2.64+0x800] ;  /* 0x0008000402088981 */ /* 0x000ee2000c1e1d00 */
[----:B--2---:R-:W-:Y:S01]  /*01f0*/  FSETP.GEU.AND P5, PT, R12, -R16, PT ;  /* 0x800000100c00720b */ /* 0x004fe20003fae000 */
[----:B------:R-:W-:Y:S01]  /*0200*/  FADD R12, R16, R12 ;  /* 0x0000000c100c7221 */ /* 0x000fe20000000000 */
[----:B------:R-:W-:Y:S01]  /*0210*/  FSETP.GEU.AND P4, PT, R13, -R17, PT ;  /* 0x800000110d00720b */ /* 0x000fe20003f8e000 */
[----:B------:R-:W-:Y:S01]  /*0220*/  FADD R13, R17, R13 ;  /* 0x0000000d110d7221 */ /* 0x000fe20000000000 */
[----:B------:R-:W-:Y:S01]  /*0230*/  FSETP.GEU.AND P3, PT, R14, -R18, PT ;  /* 0x800000120e00720b */ /* 0x000fe20003f6e000 */
[----:B------:R-:W-:Y:S01]  /*0240*/  FADD R14, R18, R14 ;  /* 0x0000000e120e7221 */ /* 0x000fe20000000000 */
[----:B------:R-:W-:Y:S01]  /*0250*/  FADD R0, R19, R15 ;  /* 0x0000000f13007221 */ /* 0x000fe20000000000 */
[----:B------:R-:W-:-:S02]  /*0260*/  FSETP.GEU.AND P2, PT, R15, -R19, PT ;  /* 0x800000130f00720b */ /* 0x000fc40003f4e000 */
[----:B------:R-:W-:Y:S02]  /*0270*/  SEL R12, R12, RZ, P5 ;  /* 0x000000ff0c0c7207 */ /* 0x000fe40002800000 */
[----:B------:R-:W-:Y:S02]  /*0280*/  SEL R13, R13, RZ, P4 ;  /* 0x000000ff0d0d7207 */ /* 0x000fe40002000000 */
[----:B------:R-:W-:Y:S02]  /*0290*/  SEL R14, R14, RZ, P3 ;  /* 0x000000ff0e0e7207 */ /* 0x000fe40001800000 */
[----:B------:R-:W-:Y:S01]  /*02a0*/  SEL R15, R0, RZ, P2 ;  /* 0x000000ff000f7207 */ /* 0x000fe20001000000 */
[----:B---3--:R-:W-:Y:S01]  /*02b0*/  FADD R0, R7, R11 ;  /* 0x0000000b07007221 */ /* 0x008fe20000000000 */
[----:B------:R-:W-:Y:S01]  /*02c0*/  FSETP.GEU.AND P4, PT, R8, -R4, PT ;  /* 0x800000040800720b */ /* 0x000fe20003f8e000 */
[----:B------:R-:W-:Y:S01]  /*02d0*/  FADD R4, R4, R8 ;  /* 0x0000000804047221 */ /* 0x000fe20000000000 */
[----:B------:R-:W-:Y:S01]  /*02e0*/  FSETP.GEU.AND P3, PT, R9, -R5, PT ;  /* 0x800000050900720b */ /* 0x000fe20003f6e000 */
[----:B------:R1:W-:Y:S01]  /*02f0*/  @!P1 STG.E.128 desc[UR4][R2.64], R12 ;  /* 0x0000000c02009986 */ /* 0x0003e2000c101d04 */
        /* <DEDUP_REMOVED lines=8> */
[----:B------:R-:W-:Y:S06]  /*0380*/  @P0 EXIT ;  /* 0x000000000000094d */ /* 0x000fec0003800000 */
[----:B------:R-:W-:Y:S01]  /*0390*/  STG.E.128 desc[UR4][R2.64+0x800], R4 ;  /* 0x0008000402007986 */ /* 0x000fe2000c101d04 */
[----:B------:R-:W-:Y:S05]  /*03a0*/  EXIT ;  /* 0x000000000000794d */ /* 0x000fea0003800000 */
.L_x_0:
[----:B------:R-:W-:-:S00]  /*03b0*/  BRA `(.L_x_0) ;  /* 0xfffffffc00fc7947 */ /* 0x000fc0000383ffff */
[----:B------:R-:W-:-:S00]  /*03c0*/  NOP ;  /* 0x0000000000007918 */ /* 0x000fc00000000000 */
        /* <DEDUP_REMOVED lines=11> */
.L_x_1:


//--------------------- .nv.constant0.triton_poi_fused_convolution_relu_17 --------------------------
	.section	.nv.constant0.triton_poi_fused_convolution_relu_17,"a",@progbits
	.sectionflags	@""
	.align	4
.nv.constant0.triton_poi_fused_convolution_relu_17:
	.zero		548
